//
// Generated by NVIDIA NVVM Compiler
//
// Compiler Build ID: CL-36424714
// Cuda compilation tools, release 13.0, V13.0.88
// Based on NVVM 20.0.0
//

.version 9.0
.target sm_100
.address_size 64

	// .globl	_Z21printFirstHalfThreadsv
.extern .func  (.param .b32 func_retval0) vprintf
(
	.param .b64 vprintf_param_0,
	.param .b64 vprintf_param_1
)
;
.global .align 1 .b8 $str[23] = {84, 104, 114, 101, 97, 100, 32, 37, 100, 32, 105, 110, 32, 98, 108, 111, 99, 107, 32, 37, 100, 10};

.visible .entry _Z21printFirstHalfThreadsv()
{
	.local .align 8 .b8 	__local_depot0[8];
	.reg .b64 	%SP;
	.reg .b64 	%SPL;
	.reg .pred 	%p<2>;
	.reg .b32 	%r<7>;
	.reg .b64 	%rd<5>;

	mov.u64 	%SPL, __local_depot0;
	cvta.local.u64 	%SP, %SPL;
	mov.u32 	%r1, %tid.x;
	mov.u32 	%r2, %ntid.x;
	shr.u32 	%r3, %r2, 1;
	setp.ge.u32 	%p1, %r1, %r3;
	@%p1 bra 	$L__BB0_2;
	add.u64 	%rd1, %SP, 0;
	add.u64 	%rd2, %SPL, 0;
	mov.u32 	%r4, %ctaid.x;
	st.local.v2.u32 	[%rd2], {%r1, %r4};
	mov.u64 	%rd3, $str;
	cvta.global.u64 	%rd4, %rd3;
	{ // callseq 0, 0
	.param .b64 param0;
	st.param.b64 	[param0], %rd4;
	.param .b64 param1;
	st.param.b64 	[param1], %rd1;
	.param .b32 retval0;
	call.uni (retval0), 
	vprintf, 
	(
	param0, 
	param1
	);
	ld.param.b32 	%r5, [retval0];
	} // callseq 0
$L__BB0_2:
	ret;

}


// ===== COMPILED SASS (sm_100) =====

	.target	sm_100

	.elftype	@"ET_EXEC"


//--------------------- .note.nv.tkinfo           --------------------------
	.section	.note.nv.tkinfo,"",@"SHT_NOTE"
	.sectionflags	@"SHF_NOTE_NV_TKINFO"
	.tkinfo
        /*0018*/ 	.word	0x00000002
        /*0030*/ 	.string	""
        /*0030*/ 	.string	"ptxas"
        /*0030*/ 	.string	"Cuda compilation tools, release 13.0, V13.0.88"
        /*0030*/ 	.string	"Build cuda_13.0.r13.0/compiler.36424714_0"
        /*0030*/ 	.string	"-arch sm_100 -m 64 "



//--------------------- .note.nv.cuinfo           --------------------------
	.section	.note.nv.cuinfo,"",@"SHT_NOTE"
	.sectionflags	@"SHF_NOTE_NV_CUINFO"
        /*0018*/ 	.short	0x0002
        /*001a*/ 	.short	0x0064
        /*001c*/ 	.short	0x0082
	.zero		2


//--------------------- .nv.info                  --------------------------
	.section	.nv.info,"",@"SHT_CUDA_INFO"
	.align	4


	//----- nvinfo : EIATTR_REGCOUNT
	.align		4
        /*0000*/ 	.byte	0x04, 0x2f
        /*0002*/ 	.short	(.L_2 - .L_1)
	.align		4
.L_1:
        /*0004*/ 	.word	index@(_Z21printFirstHalfThreadsv)
        /*0008*/ 	.word	0x00000018


	//----- nvinfo : EIATTR_FRAME_SIZE
	.align		4
.L_2:
        /*000c*/ 	.byte	0x04, 0x11
        /*000e*/ 	.short	(.L_4 - .L_3)
	.align		4
.L_3:
        /*0010*/ 	.word	index@(_Z21printFirstHalfThreadsv)
        /*0014*/ 	.word	0x00000008


	//----- nvinfo : EIATTR_MIN_STACK_SIZE
	.align		4
.L_4:
        /*0018*/ 	.byte	0x04, 0x12
        /*001a*/ 	.short	(.L_6 - .L_5)
	.align		4
.L_5:
        /*001c*/ 	.word	index@(_Z21printFirstHalfThreadsv)
        /*0020*/ 	.word	0x00000008
.L_6:


//--------------------- .nv.compat                --------------------------
	.section	.nv.compat,"",@"SHT_CUDA_COMPAT_INFO"
	.align	4
        /*0000*/ 	.byte	0x02, 0x09, 0x00, 0x00, 0x02, 0x02, 0x01, 0x00, 0x02, 0x05, 0x05, 0x00, 0x03, 0x07, 0x01, 0x01
        /*0010*/ 	.byte	0x02, 0x03, 0x00, 0x00, 0x02, 0x06, 0x01, 0x00, 0x04, 0x0b, 0x08, 0x00, 0x09, 0x00, 0x00, 0x00
        /*0020*/ 	.byte	0x00, 0x00, 0x00, 0x00


//--------------------- .nv.info._Z21printFirstHalfThreadsv --------------------------
	.section	.nv.info._Z21printFirstHalfThreadsv,"",@"SHT_CUDA_INFO"
	.sectionflags	@""
	.align	4


	//----- nvinfo : EIATTR_CUDA_API_VERSION
	.align		4
        /*0000*/ 	.byte	0x04, 0x37
        /*0002*/ 	.short	(.L_8 - .L_7)
.L_7:
        /*0004*/ 	.word	0x00000082


	//----- nvinfo : EIATTR_SPARSE_MMA_MASK
	.align		4
.L_8:
        /*0008*/ 	.byte	0x03, 0x50
        /*000a*/ 	.short	0x0000


	//----- nvinfo : EIATTR_MAXREG_COUNT
	.align		4
        /*000c*/ 	.byte	0x03, 0x1b
        /*000e*/ 	.short	0x00ff


	//----- nvinfo : EIATTR_EXTERNS
	.align		4
        /*0010*/ 	.byte	0x04, 0x0f
        /*0012*/ 	.short	(.L_10 - .L_9)


	//   ....[0]....
	.align		4
.L_9:
        /*0014*/ 	.word	index@(vprintf)


	//----- nvinfo : EIATTR_MERCURY_ISA_VERSION
	.align		4
.L_10:
        /*0018*/ 	.byte	0x03, 0x5f
        /*001a*/ 	.short	0x0101


	//----- nvinfo : EIATTR_VRC_CTA_INIT_COUNT
	.align		4
        /*001c*/ 	.byte	0x02, 0x4a
	.zero		1
	.zero		1


	//----- nvinfo : EIATTR_SYSCALL_OFFSETS
	.align		4
        /*0020*/ 	.byte	0x04, 0x46
        /*0022*/ 	.short	(.L_12 - .L_11)


	//   ....[0]....
.L_11:
        /*0024*/ 	.word	0x00000130


	//----- nvinfo : EIATTR_EXIT_INSTR_OFFSETS
	.align		4
.L_12:
        /*0028*/ 	.byte	0x04, 0x1c
        /*002a*/ 	.short	(.L_14 - .L_13)


	//   ....[0]....
.L_13:
        /*002c*/ 	.word	0x000000a0


	//   ....[1]....
        /*0030*/ 	.word	0x00000140


	//----- nvinfo : EIATTR_CRS_STACK_SIZE
	.align		4
.L_14:
        /*0034*/ 	.byte	0x04, 0x1e
        /*0036*/ 	.short	(.L_16 - .L_15)
.L_15:
        /*0038*/ 	.word	0x00000000


	//----- nvinfo : EIATTR_SW_WAR
	.align		4
.L_16:
        /*003c*/ 	.byte	0x04, 0x36
        /*003e*/ 	.short	(.L_18 - .L_17)
.L_17:
        /*0040*/ 	.word	0x00000008
.L_18:


//--------------------- .nv.callgraph             --------------------------
	.section	.nv.callgraph,"",@"SHT_CUDA_CALLGRAPH"
	.align	4
	.sectionentsize	8
	.align		4
        /*0000*/ 	.word	0x00000000
	.align		4
        /*0004*/ 	.word	0xffffffff
	.align		4
        /*0008*/ 	.word	index@(_Z21printFirstHalfThreadsv)
	.align		4
        /*000c*/ 	.word	index@(vprintf)
	.align		4
        /*0010*/ 	.word	0x00000000
	.align		4
        /*0014*/ 	.word	0xfffffffe
	.align		4
        /*0018*/ 	.word	0x00000000
	.align		4
        /*001c*/ 	.word	0xfffffffd
	.align		4
        /*0020*/ 	.word	0x00000000
	.align		4
        /*0024*/ 	.word	0xfffffffc


//--------------------- .nv.constant4             --------------------------
	.section	.nv.constant4,"a",@progbits
	.align	8
	.align		8
.nv.constant4:
        /*0000*/ 	.dword	vprintf
	.align		8
        /*0008*/ 	.dword	$str


//--------------------- .text._Z21printFirstHalfThreadsv --------------------------
	.section	.text._Z21printFirstHalfThreadsv,"ax",@progbits
	.align	128
        .global         _Z21printFirstHalfThreadsv
        .type           _Z21printFirstHalfThreadsv,@function
        .size           _Z21printFirstHalfThreadsv,(.L_x_2 - _Z21printFirstHalfThreadsv)
        .other          _Z21printFirstHalfThreadsv,@"STO_CUDA_ENTRY STV_DEFAULT"
_Z21printFirstHalfThreadsv:
.text._Z21printFirstHalfThreadsv:
[----:B------:R-:W0:Y:S01]  /*0000*/  LDC R1, c[0x0][0x37c] ;  /* 0x0000df00ff017b82 */ /* 0x000e220000000800 */
[----:B------:R-:W1:Y:S01]  /*0010*/  S2R R8, SR_TID.X ;  /* 0x0000000000087919 */ /* 0x000e620000002100 */
[----:B------:R-:W2:Y:S01]  /*0020*/  LDCU UR6, c[0x0][0x2fc] ;  /* 0x00005f80ff0677ac */ /* 0x000ea20008000800 */
[----:B0-----:R-:W-:Y:S01]  /*0030*/  VIADD R1, R1, 0xfffffff8 ;  /* 0xfffffff801017836 */ /* 0x001fe20000000000 */
[----:B------:R-:W0:Y:S01]  /*0040*/  LDCU UR4, c[0x0][0x360] ;  /* 0x00006c00ff0477ac */ /* 0x000e220008000800 */
[----:B------:R-:W3:Y:S01]  /*0050*/  LDCU UR5, c[0x0][0x2f8] ;  /* 0x00005f00ff0577ac */ /* 0x000ee20008000800 */
[----:B0-----:R-:W-:Y:S02]  /*0060*/  USHF.R.U32.HI UR4, URZ, 0x1, UR4 ;  /* 0x00000001ff047899 */ /* 0x001fe40008011604 */
[----:B---3--:R-:W-:-:S04]  /*0070*/  IADD3 R6, P1, PT, R1, UR5, RZ ;  /* 0x0000000501067c10 */ /* 0x008fc8000ff3e0ff */
[----:B-1----:R-:W-:Y:S01]  /*0080*/  ISETP.GE.U32.AND P0, PT, R8, UR4, PT ;  /* 0x0000000408007c0c */ /* 0x002fe2000bf06070 */
[----:B--2---:R-:W-:-:S12]  /*0090*/  IMAD.X R7, RZ, RZ, UR6, P1 ;  /* 0x00000006ff077e24 */ /* 0x004fd800088e06ff */
[----:B------:R-:W-:Y:S05]  /*00a0*/  @P0 EXIT ;  /* 0x000000000000094d */ /* 0x000fea0003800000 */
[----:B------:R-:W0:Y:S01]  /*00b0*/  S2R R9, SR_CTAID.X ;  /* 0x0000000000097919 */ /* 0x000e220000002500 */
[----:B------:R-:W-:Y:S01]  /*00c0*/  MOV R0, 0x0 ;  /* 0x0000000000007802 */ /* 0x000fe20000000f00 */
[----:B------:R-:W1:Y:S03]  /*00d0*/  LDCU.64 UR4, c[0x4][0x8] ;  /* 0x01000100ff0477ac */ /* 0x000e660008000a00 */
[----:B------:R2:W3:Y:S01]  /*00e0*/  LDC.64 R2, c[0x4][R0] ;  /* 0x0100000000027b82 */ /* 0x0004e20000000a00 */
[----:B-1----:R-:W-:Y:S02]  /*00f0*/  IMAD.U32 R4, RZ, RZ, UR4 ;  /* 0x00000004ff047e24 */ /* 0x002fe4000f8e00ff */
[----:B------:R-:W-:Y:S01]  /*0100*/  IMAD.U32 R5, RZ, RZ, UR5 ;  /* 0x00000005ff057e24 */ /* 0x000fe2000f8e00ff */
[----:B0-----:R2:W-:Y:S06]  /*0110*/  STL.64 [R1], R8 ;  /* 0x0000000801007387 */ /* 0x0015ec0000100a00 */
[----:B------:R-:W-:-:S07]  /*0120*/  LEPC R20, `(.L_x_0) ;  /* 0x000000001014794e */ /* 0x000fce0000000000 */
[----:B--23--:R-:W-:Y:S05]  /*0130*/  CALL.ABS.NOINC R2 ;  /* 0x0000000002007343 */ /* 0x00cfea0003c00000 */
.L_x_0:
[----:B------:R-:W-:Y:S05]  /*0140*/  EXIT ;  /* 0x000000000000794d */ /* 0x000fea0003800000 */
.L_x_1:
[----:B------:R-:W-:-:S00]  /*0150*/  BRA `(.L_x_1) ;  /* 0xfffffffc00fc7947 */ /* 0x000fc0000383ffff */
[----:B------:R-:W-:-:S00]  /*0160*/  NOP ;  /* 0x0000000000007918 */ /* 0x000fc00000000000 */
        /* <DEDUP_REMOVED lines=9> */
.L_x_2:


//--------------------- .nv.global.init           --------------------------
	.section	.nv.global.init,"aw",@progbits
.nv.global.init:
	.type		$str,@object
	.size		$str,(.L_0 - $str)
$str:
        /*0000*/ 	.byte	0x54, 0x68, 0x72, 0x65, 0x61, 0x64, 0x20, 0x25, 0x64, 0x20, 0x69, 0x6e, 0x20, 0x62, 0x6c, 0x6f
        /*0010*/ 	.byte	0x63, 0x6b, 0x20, 0x25, 0x64, 0x0a, 0x00
.L_0:


//--------------------- .nv.shared.reserved.0     --------------------------
	.section	.nv.shared.reserved.0,"aw",@nobits
	.weak		__nv_reservedSMEM_offset_0_alias
	.size		__nv_reservedSMEM_offset_0_alias, 0, 64
	.other		__nv_reservedSMEM_offset_0_alias,@"STO_CUDA_RESERVED_SHARED STV_DEFAULT"
__nv_reservedSMEM_offset_0_alias:
	.zero		0
	.zero		64


//--------------------- .nv.constant0._Z21printFirstHalfThreadsv --------------------------
	.section	.nv.constant0._Z21printFirstHalfThreadsv,"a",@progbits
	.sectionflags	@""
	.align	4
.nv.constant0._Z21printFirstHalfThreadsv:
	.zero		896


//--------------------- SYMBOLS --------------------------

	.type		.nv.reservedSmem.offset0,@object
	.size		.nv.reservedSmem.offset0,0x4
	.type		vprintf,@function
